//
// Generated by NVIDIA NVVM Compiler
//
// Compiler Build ID: CL-36424714
// Cuda compilation tools, release 13.0, V13.0.88
// Based on NVVM 20.0.0
//

.version 9.0
.target sm_100
.address_size 64

	// .globl	_Z10naiveSgemmPfS_S_iii

.visible .entry _Z10naiveSgemmPfS_S_iii(
	.param .u64 .ptr .align 1 _Z10naiveSgemmPfS_S_iii_param_0,
	.param .u64 .ptr .align 1 _Z10naiveSgemmPfS_S_iii_param_1,
	.param .u64 .ptr .align 1 _Z10naiveSgemmPfS_S_iii_param_2,
	.param .u32 _Z10naiveSgemmPfS_S_iii_param_3,
	.param .u32 _Z10naiveSgemmPfS_S_iii_param_4,
	.param .u32 _Z10naiveSgemmPfS_S_iii_param_5
)
{
	.reg .pred 	%p<10>;
	.reg .b32 	%r<43>;
	.reg .b32 	%f<68>;
	.reg .b64 	%rd<40>;

	ld.param.u64 	%rd5, [_Z10naiveSgemmPfS_S_iii_param_0];
	ld.param.u64 	%rd6, [_Z10naiveSgemmPfS_S_iii_param_1];
	ld.param.u64 	%rd4, [_Z10naiveSgemmPfS_S_iii_param_2];
	ld.param.u32 	%r20, [_Z10naiveSgemmPfS_S_iii_param_4];
	ld.param.u32 	%r21, [_Z10naiveSgemmPfS_S_iii_param_5];
	cvta.to.global.u64 	%rd1, %rd6;
	cvta.to.global.u64 	%rd2, %rd5;
	mov.u32 	%r22, %ctaid.x;
	mov.u32 	%r23, %ntid.x;
	mov.u32 	%r24, %tid.x;
	mad.lo.s32 	%r1, %r22, %r23, %r24;
	mov.u32 	%r25, %ctaid.y;
	mov.u32 	%r26, %ntid.y;
	mov.u32 	%r27, %tid.y;
	mad.lo.s32 	%r2, %r25, %r26, %r27;
	setp.lt.s32 	%p1, %r21, 1;
	mov.f32 	%f67, 0f00000000;
	@%p1 bra 	$L__BB0_12;
	mul.lo.s32 	%r3, %r21, %r1;
	and.b32  	%r4, %r21, 7;
	setp.lt.u32 	%p2, %r21, 8;
	mov.f32 	%f67, 0f00000000;
	mov.b32 	%r41, 0;
	@%p2 bra 	$L__BB0_4;
	and.b32  	%r41, %r21, 2147483640;
	neg.s32 	%r39, %r41;
	shl.b32 	%r7, %r20, 3;
	add.s64 	%rd3, %rd2, 16;
	mov.f32 	%f67, 0f00000000;
	mul.wide.s32 	%rd11, %r20, 4;
	mov.u32 	%r37, %r3;
	mov.u32 	%r38, %r2;
$L__BB0_3:
	.pragma "nounroll";
	mul.wide.s32 	%rd7, %r37, 4;
	add.s64 	%rd8, %rd3, %rd7;
	ld.global.nc.f32 	%f17, [%rd8+-16];
	mul.wide.s32 	%rd9, %r38, 4;
	add.s64 	%rd10, %rd1, %rd9;
	ld.global.nc.f32 	%f18, [%rd10];
	fma.rn.f32 	%f19, %f17, %f18, %f67;
	ld.global.nc.f32 	%f20, [%rd8+-12];
	add.s64 	%rd12, %rd10, %rd11;
	ld.global.nc.f32 	%f21, [%rd12];
	fma.rn.f32 	%f22, %f20, %f21, %f19;
	ld.global.nc.f32 	%f23, [%rd8+-8];
	add.s64 	%rd13, %rd12, %rd11;
	ld.global.nc.f32 	%f24, [%rd13];
	fma.rn.f32 	%f25, %f23, %f24, %f22;
	ld.global.nc.f32 	%f26, [%rd8+-4];
	add.s64 	%rd14, %rd13, %rd11;
	ld.global.nc.f32 	%f27, [%rd14];
	fma.rn.f32 	%f28, %f26, %f27, %f25;
	ld.global.nc.f32 	%f29, [%rd8];
	add.s64 	%rd15, %rd14, %rd11;
	ld.global.nc.f32 	%f30, [%rd15];
	fma.rn.f32 	%f31, %f29, %f30, %f28;
	ld.global.nc.f32 	%f32, [%rd8+4];
	add.s64 	%rd16, %rd15, %rd11;
	ld.global.nc.f32 	%f33, [%rd16];
	fma.rn.f32 	%f34, %f32, %f33, %f31;
	ld.global.nc.f32 	%f35, [%rd8+8];
	add.s64 	%rd17, %rd16, %rd11;
	ld.global.nc.f32 	%f36, [%rd17];
	fma.rn.f32 	%f37, %f35, %f36, %f34;
	ld.global.nc.f32 	%f38, [%rd8+12];
	add.s64 	%rd18, %rd17, %rd11;
	ld.global.nc.f32 	%f39, [%rd18];
	fma.rn.f32 	%f67, %f38, %f39, %f37;
	add.s32 	%r39, %r39, 8;
	add.s32 	%r38, %r38, %r7;
	add.s32 	%r37, %r37, 8;
	setp.ne.s32 	%p3, %r39, 0;
	@%p3 bra 	$L__BB0_3;
$L__BB0_4:
	setp.eq.s32 	%p4, %r4, 0;
	@%p4 bra 	$L__BB0_12;
	and.b32  	%r15, %r21, 3;
	setp.lt.u32 	%p5, %r4, 4;
	@%p5 bra 	$L__BB0_7;
	add.s32 	%r29, %r41, %r3;
	mul.wide.s32 	%rd19, %r29, 4;
	add.s64 	%rd20, %rd2, %rd19;
	ld.global.nc.f32 	%f41, [%rd20];
	mad.lo.s32 	%r30, %r41, %r20, %r2;
	mul.wide.s32 	%rd21, %r30, 4;
	add.s64 	%rd22, %rd1, %rd21;
	ld.global.nc.f32 	%f42, [%rd22];
	fma.rn.f32 	%f43, %f41, %f42, %f67;
	ld.global.nc.f32 	%f44, [%rd20+4];
	mul.wide.s32 	%rd23, %r20, 4;
	add.s64 	%rd24, %rd22, %rd23;
	ld.global.nc.f32 	%f45, [%rd24];
	fma.rn.f32 	%f46, %f44, %f45, %f43;
	ld.global.nc.f32 	%f47, [%rd20+8];
	add.s64 	%rd25, %rd24, %rd23;
	ld.global.nc.f32 	%f48, [%rd25];
	fma.rn.f32 	%f49, %f47, %f48, %f46;
	ld.global.nc.f32 	%f50, [%rd20+12];
	add.s64 	%rd26, %rd25, %rd23;
	ld.global.nc.f32 	%f51, [%rd26];
	fma.rn.f32 	%f67, %f50, %f51, %f49;
	add.s32 	%r41, %r41, 4;
$L__BB0_7:
	setp.eq.s32 	%p6, %r15, 0;
	@%p6 bra 	$L__BB0_12;
	setp.eq.s32 	%p7, %r15, 1;
	@%p7 bra 	$L__BB0_10;
	add.s32 	%r31, %r41, %r3;
	mul.wide.s32 	%rd27, %r31, 4;
	add.s64 	%rd28, %rd2, %rd27;
	ld.global.nc.f32 	%f53, [%rd28];
	mad.lo.s32 	%r32, %r41, %r20, %r2;
	mul.wide.s32 	%rd29, %r32, 4;
	add.s64 	%rd30, %rd1, %rd29;
	ld.global.nc.f32 	%f54, [%rd30];
	fma.rn.f32 	%f55, %f53, %f54, %f67;
	ld.global.nc.f32 	%f56, [%rd28+4];
	mul.wide.s32 	%rd31, %r20, 4;
	add.s64 	%rd32, %rd30, %rd31;
	ld.global.nc.f32 	%f57, [%rd32];
	fma.rn.f32 	%f67, %f56, %f57, %f55;
	add.s32 	%r41, %r41, 2;
$L__BB0_10:
	and.b32  	%r33, %r21, 1;
	setp.eq.b32 	%p8, %r33, 1;
	not.pred 	%p9, %p8;
	@%p9 bra 	$L__BB0_12;
	add.s32 	%r34, %r41, %r3;
	mul.wide.s32 	%rd33, %r34, 4;
	add.s64 	%rd34, %rd2, %rd33;
	ld.global.nc.f32 	%f58, [%rd34];
	mad.lo.s32 	%r35, %r41, %r20, %r2;
	mul.wide.s32 	%rd35, %r35, 4;
	add.s64 	%rd36, %rd1, %rd35;
	ld.global.nc.f32 	%f59, [%rd36];
	fma.rn.f32 	%f67, %f58, %f59, %f67;
$L__BB0_12:
	cvta.to.global.u64 	%rd37, %rd4;
	mad.lo.s32 	%r36, %r20, %r1, %r2;
	mul.wide.s32 	%rd38, %r36, 4;
	add.s64 	%rd39, %rd37, %rd38;
	st.global.f32 	[%rd39], %f67;
	ret;

}


// ===== COMPILED SASS (sm_100) =====

	.target	sm_100

	.elftype	@"ET_EXEC"


//--------------------- .note.nv.tkinfo           --------------------------
	.section	.note.nv.tkinfo,"",@"SHT_NOTE"
	.sectionflags	@"SHF_NOTE_NV_TKINFO"
	.tkinfo
        /*0018*/ 	.word	0x00000002
        /*0030*/ 	.string	""
        /*0030*/ 	.string	"ptxas"
        /*0030*/ 	.string	"Cuda compilation tools, release 13.0, V13.0.88"
        /*0030*/ 	.string	"Build cuda_13.0.r13.0/compiler.36424714_0"
        /*0030*/ 	.string	"-arch sm_100 -m 64 "



//--------------------- .note.nv.cuinfo           --------------------------
	.section	.note.nv.cuinfo,"",@"SHT_NOTE"
	.sectionflags	@"SHF_NOTE_NV_CUINFO"
        /*0018*/ 	.short	0x0002
        /*001a*/ 	.short	0x0064
        /*001c*/ 	.short	0x0082
	.zero		2


//--------------------- .nv.info                  --------------------------
	.section	.nv.info,"",@"SHT_CUDA_INFO"
	.align	4


	//----- nvinfo : EIATTR_REGCOUNT
	.align		4
        /*0000*/ 	.byte	0x04, 0x2f
        /*0002*/ 	.short	(.L_1 - .L_0)
	.align		4
.L_0:
        /*0004*/ 	.word	index@(_Z10naiveSgemmPfS_S_iii)
        /*0008*/ 	.word	0x00000020


	//----- nvinfo : EIATTR_FRAME_SIZE
	.align		4
.L_1:
        /*000c*/ 	.byte	0x04, 0x11
        /*000e*/ 	.short	(.L_3 - .L_2)
	.align		4
.L_2:
        /*0010*/ 	.word	index@(_Z10naiveSgemmPfS_S_iii)
        /*0014*/ 	.word	0x00000000


	//----- nvinfo : EIATTR_MIN_STACK_SIZE
	.align		4
.L_3:
        /*0018*/ 	.byte	0x04, 0x12
        /*001a*/ 	.short	(.L_5 - .L_4)
	.align		4
.L_4:
        /*001c*/ 	.word	index@(_Z10naiveSgemmPfS_S_iii)
        /*0020*/ 	.word	0x00000000
.L_5:


//--------------------- .nv.compat                --------------------------
	.section	.nv.compat,"",@"SHT_CUDA_COMPAT_INFO"
	.align	4
        /*0000*/ 	.byte	0x02, 0x09, 0x00, 0x00, 0x02, 0x02, 0x01, 0x00, 0x02, 0x05, 0x05, 0x00, 0x03, 0x07, 0x01, 0x01
        /*0010*/ 	.byte	0x02, 0x03, 0x00, 0x00, 0x02, 0x06, 0x01, 0x00, 0x04, 0x0b, 0x08, 0x00, 0x09, 0x00, 0x00, 0x00
        /*0020*/ 	.byte	0x00, 0x00, 0x00, 0x00


//--------------------- .nv.info._Z10naiveSgemmPfS_S_iii --------------------------
	.section	.nv.info._Z10naiveSgemmPfS_S_iii,"",@"SHT_CUDA_INFO"
	.sectionflags	@""
	.align	4


	//----- nvinfo : EIATTR_CUDA_API_VERSION
	.align		4
        /*0000*/ 	.byte	0x04, 0x37
        /*0002*/ 	.short	(.L_7 - .L_6)
.L_6:
        /*0004*/ 	.word	0x00000082


	//----- nvinfo : EIATTR_KPARAM_INFO
	.align		4
.L_7:
        /*0008*/ 	.byte	0x04, 0x17
        /*000a*/ 	.short	(.L_9 - .L_8)
.L_8:
        /*000c*/ 	.word	0x00000000
        /*0010*/ 	.short	0x0005
        /*0012*/ 	.short	0x0020
        /*0014*/ 	.byte	0x00, 0xf0, 0x11, 0x00


	//----- nvinfo : EIATTR_KPARAM_INFO
	.align		4
.L_9:
        /*0018*/ 	.byte	0x04, 0x17
        /*001a*/ 	.short	(.L_11 - .L_10)
.L_10:
        /*001c*/ 	.word	0x00000000
        /*0020*/ 	.short	0x0004
        /*0022*/ 	.short	0x001c
        /*0024*/ 	.byte	0x00, 0xf0, 0x11, 0x00


	//----- nvinfo : EIATTR_KPARAM_INFO
	.align		4
.L_11:
        /*0028*/ 	.byte	0x04, 0x17
        /*002a*/ 	.short	(.L_13 - .L_12)
.L_12:
        /*002c*/ 	.word	0x00000000
        /*0030*/ 	.short	0x0003
        /*0032*/ 	.short	0x0018
        /*0034*/ 	.byte	0x00, 0xf0, 0x11, 0x00


	//----- nvinfo : EIATTR_KPARAM_INFO
	.align		4
.L_13:
        /*0038*/ 	.byte	0x04, 0x17
        /*003a*/ 	.short	(.L_15 - .L_14)
.L_14:
        /*003c*/ 	.word	0x00000000
        /*0040*/ 	.short	0x0002
        /*0042*/ 	.short	0x0010
        /*0044*/ 	.byte	0x00, 0xf5, 0x21, 0x00


	//----- nvinfo : EIATTR_KPARAM_INFO
	.align		4
.L_15:
        /*0048*/ 	.byte	0x04, 0x17
        /*004a*/ 	.short	(.L_17 - .L_16)
.L_16:
        /*004c*/ 	.word	0x00000000
        /*0050*/ 	.short	0x0001
        /*0052*/ 	.short	0x0008
        /*0054*/ 	.byte	0x00, 0xf5, 0x21, 0x00


	//----- nvinfo : EIATTR_KPARAM_INFO
	.align		4
.L_17:
        /*0058*/ 	.byte	0x04, 0x17
        /*005a*/ 	.short	(.L_19 - .L_18)
.L_18:
        /*005c*/ 	.word	0x00000000
        /*0060*/ 	.short	0x0000
        /*0062*/ 	.short	0x0000
        /*0064*/ 	.byte	0x00, 0xf5, 0x21, 0x00


	//----- nvinfo : EIATTR_SPARSE_MMA_MASK
	.align		4
.L_19:
        /*0068*/ 	.byte	0x03, 0x50
        /*006a*/ 	.short	0x0000


	//----- nvinfo : EIATTR_MAXREG_COUNT
	.align		4
        /*006c*/ 	.byte	0x03, 0x1b
        /*006e*/ 	.short	0x00ff


	//----- nvinfo : EIATTR_MERCURY_ISA_VERSION
	.align		4
        /*0070*/ 	.byte	0x03, 0x5f
        /*0072*/ 	.short	0x0101


	//----- nvinfo : EIATTR_VRC_CTA_INIT_COUNT
	.align		4
        /*0074*/ 	.byte	0x02, 0x4a
	.zero		1
	.zero		1


	//----- nvinfo : EIATTR_EXIT_INSTR_OFFSETS
	.align		4
        /*0078*/ 	.byte	0x04, 0x1c
        /*007a*/ 	.short	(.L_21 - .L_20)


	//   ....[0]....
.L_20:
        /*007c*/ 	.word	0x00000850


	//----- nvinfo : EIATTR_CBANK_PARAM_SIZE
	.align		4
.L_21:
        /*0080*/ 	.byte	0x03, 0x19
        /*0082*/ 	.short	0x0024


	//----- nvinfo : EIATTR_PARAM_CBANK
	.align		4
        /*0084*/ 	.byte	0x04, 0x0a
        /*0086*/ 	.short	(.L_23 - .L_22)
	.align		4
.L_22:
        /*0088*/ 	.word	index@(.nv.constant0._Z10naiveSgemmPfS_S_iii)
        /*008c*/ 	.short	0x0380
        /*008e*/ 	.short	0x0024


	//----- nvinfo : EIATTR_SW_WAR
	.align		4
.L_23:
        /*0090*/ 	.byte	0x04, 0x36
        /*0092*/ 	.short	(.L_25 - .L_24)
.L_24:
        /*0094*/ 	.word	0x00000008
.L_25:


//--------------------- .nv.callgraph             --------------------------
	.section	.nv.callgraph,"",@"SHT_CUDA_CALLGRAPH"
	.align	4
	.sectionentsize	8
	.align		4
        /*0000*/ 	.word	0x00000000
	.align		4
        /*0004*/ 	.word	0xffffffff
	.align		4
        /*0008*/ 	.word	0x00000000
	.align		4
        /*000c*/ 	.word	0xfffffffe
	.align		4
        /*0010*/ 	.word	0x00000000
	.align		4
        /*0014*/ 	.word	0xfffffffd
	.align		4
        /*0018*/ 	.word	0x00000000
	.align		4
        /*001c*/ 	.word	0xfffffffc


//--------------------- .text._Z10naiveSgemmPfS_S_iii --------------------------
	.section	.text._Z10naiveSgemmPfS_S_iii,"ax",@progbits
	.align	128
        .global         _Z10naiveSgemmPfS_S_iii
        .type           _Z10naiveSgemmPfS_S_iii,@function
        .size           _Z10naiveSgemmPfS_S_iii,(.L_x_5 - _Z10naiveSgemmPfS_S_iii)
        .other          _Z10naiveSgemmPfS_S_iii,@"STO_CUDA_ENTRY STV_DEFAULT"
_Z10naiveSgemmPfS_S_iii:
.text._Z10naiveSgemmPfS_S_iii:
[----:B------:R-:W-:Y:S08]  /*0000*/  LDC R1, c[0x0][0x37c] ;  /* 0x0000df00ff017b82 */ /* 0x000ff00000000800 */
[----:B------:R-:W0:Y:S01]  /*0010*/  LDC R0, c[0x0][0x3a0] ;  /* 0x0000e800ff007b82 */ /* 0x000e220000000800 */
[----:B------:R-:W1:Y:S01]  /*0020*/  S2R R2, SR_TID.X ;  /* 0x0000000000027919 */ /* 0x000e620000002100 */
[----:B------:R-:W2:Y:S01]  /*0030*/  LDCU.64 UR6, c[0x0][0x358] ;  /* 0x00006b00ff0677ac */ /* 0x000ea20008000a00 */
[----:B------:R-:W-:Y:S01]  /*0040*/  HFMA2 R25, -RZ, RZ, 0, 0 ;  /* 0x00000000ff197431 */ /* 0x000fe200000001ff */
[----:B------:R-:W3:Y:S04]  /*0050*/  S2R R3, SR_TID.Y ;  /* 0x0000000000037919 */ /* 0x000ee80000002200 */
[----:B------:R-:W1:Y:S08]  /*0060*/  LDC R15, c[0x0][0x360] ;  /* 0x0000d800ff0f7b82 */ /* 0x000e700000000800 */
[----:B------:R-:W1:Y:S08]  /*0070*/  S2UR UR4, SR_CTAID.X ;  /* 0x00000000000479c3 */ /* 0x000e700000002500 */
[----:B------:R-:W3:Y:S01]  /*0080*/  S2UR UR5, SR_CTAID.Y ;  /* 0x00000000000579c3 */ /* 0x000ee20000002600 */
[----:B0-----:R-:W-:-:S07]  /*0090*/  ISETP.GE.AND P0, PT, R0, 0x1, PT ;  /* 0x000000010000780c */ /* 0x001fce0003f06270 */
[----:B------:R-:W3:Y:S01]  /*00a0*/  LDC R14, c[0x0][0x364] ;  /* 0x0000d900ff0e7b82 */ /* 0x000ee20000000800 */
[----:B-1----:R-:W-:Y:S02]  /*00b0*/  IMAD R15, R15, UR4, R2 ;  /* 0x000000040f0f7c24 */ /* 0x002fe4000f8e0202 */
[----:B---3--:R-:W-:-:S03]  /*00c0*/  IMAD R14, R14, UR5, R3 ;  /* 0x000000050e0e7c24 */ /* 0x008fc6000f8e0203 */
[----:B--2---:R-:W-:Y:S05]  /*00d0*/  @!P0 BRA `(.L_x_0) ;  /* 0x0000000400c88947 */ /* 0x004fea0003800000 */
[C---:B------:R-:W-:Y:S01]  /*00e0*/  ISETP.GE.U32.AND P1, PT, R0.reuse, 0x8, PT ;  /* 0x000000080000780c */ /* 0x040fe20003f26070 */
[----:B------:R-:W-:Y:S01]  /*00f0*/  IMAD R17, R15, R0, RZ ;  /* 0x000000000f117224 */ /* 0x000fe200078e02ff */
[----:B------:R-:W-:Y:S02]  /*0100*/  LOP3.LUT R24, R0, 0x7, RZ, 0xc0, !PT ;  /* 0x0000000700187812 */ /* 0x000fe400078ec0ff */
[----:B------:R-:W-:Y:S02]  /*0110*/  MOV R25, RZ ;  /* 0x000000ff00197202 */ /* 0x000fe40000000f00 */
[----:B------:R-:W-:Y:S02]  /*0120*/  ISETP.NE.AND P0, PT, R24, RZ, PT ;  /* 0x000000ff1800720c */ /* 0x000fe40003f05270 */
[----:B------:R-:W-:-:S05]  /*0130*/  MOV R18, RZ ;  /* 0x000000ff00127202 */ /* 0x000fca0000000f00 */
[----:B------:R-:W-:Y:S06]  /*0140*/  @!P1 BRA `(.L_x_1) ;  /* 0x0000000000c89947 */ /* 0x000fec0003800000 */
[----:B------:R-:W0:Y:S01]  /*0150*/  LDCU.64 UR4, c[0x0][0x380] ;  /* 0x00007000ff0477ac */ /* 0x000e220008000a00 */
[----:B------:R-:W-:Y:S02]  /*0160*/  LOP3.LUT R18, R0, 0x7ffffff8, RZ, 0xc0, !PT ;  /* 0x7ffffff800127812 */ /* 0x000fe400078ec0ff */
[----:B------:R-:W-:Y:S02]  /*0170*/  MOV R25, RZ ;  /* 0x000000ff00197202 */ /* 0x000fe40000000f00 */
[----:B------:R-:W-:Y:S02]  /*0180*/  MOV R16, R17 ;  /* 0x0000001100107202 */ /* 0x000fe40000000f00 */
[----:B------:R-:W-:Y:S02]  /*0190*/  MOV R20, R14 ;  /* 0x0000000e00147202 */ /* 0x000fe40000000f00 */
[----:B------:R-:W-:Y:S01]  /*01a0*/  IADD3 R19, PT, PT, -R18, RZ, RZ ;  /* 0x000000ff12137210 */ /* 0x000fe20007ffe1ff */
[----:B0-----:R-:W-:-:S04]  /*01b0*/  UIADD3 UR4, UP0, UPT, UR4, 0x10, URZ ;  /* 0x0000001004047890 */ /* 0x001fc8000ff1e0ff */
[----:B------:R-:W-:-:S12]  /*01c0*/  UIADD3.X UR5, UPT, UPT, URZ, UR5, URZ, UP0, !UPT ;  /* 0x00000005ff057290 */ /* 0x000fd800087fe4ff */
.L_x_2:
[----:B------:R-:W0:Y:S01]  /*01d0*/  LDC.64 R10, c[0x0][0x388] ;  /* 0x0000e200ff0a7b82 */ /* 0x000e220000000a00 */
[----:B------:R-:W-:Y:S02]  /*01e0*/  MOV R2, UR4 ;  /* 0x0000000400027c02 */ /* 0x000fe40008000f00 */
[----:B------:R-:W-:-:S03]  /*01f0*/  MOV R3, UR5 ;  /* 0x0000000500037c02 */ /* 0x000fc60008000f00 */
[----:B------:R-:W-:Y:S02]  /*0200*/  IMAD.WIDE R2, R16, 0x4, R2 ;  /* 0x0000000410027825 */ /* 0x000fe400078e0202 */
[----:B------:R-:W1:Y:S03]  /*0210*/  LDC R23, c[0x0][0x39c] ;  /* 0x0000e700ff177b82 */ /* 0x000e660000000800 */
[----:B------:R-:W2:Y:S04]  /*0220*/  LDG.E.CONSTANT R26, desc[UR6][R2.64+-0x10] ;  /* 0xfffff006021a7981 */ /* 0x000ea8000c1e9900 */
[----:B------:R-:W3:Y:S04]  /*0230*/  LDG.E.CONSTANT R22, desc[UR6][R2.64+-0xc] ;  /* 0xfffff40602167981 */ /* 0x000ee8000c1e9900 */
[----:B------:R-:W4:Y:S01]  /*0240*/  LDG.E.CONSTANT R27, desc[UR6][R2.64+-0x8] ;  /* 0xfffff806021b7981 */ /* 0x000f22000c1e9900 */
[----:B0-----:R-:W-:-:S05]  /*0250*/  IMAD.WIDE R10, R20, 0x4, R10 ;  /* 0x00000004140a7825 */ /* 0x001fca00078e020a */
[----:B------:R0:W2:Y:S01]  /*0260*/  LDG.E.CONSTANT R28, desc[UR6][R10.64] ;  /* 0x000000060a1c7981 */ /* 0x0000a2000c1e9900 */
[----:B-1----:R-:W-:-:S05]  /*0270*/  IMAD.WIDE R12, R23, 0x4, R10 ;  /* 0x00000004170c7825 */ /* 0x002fca00078e020a */
[----:B------:R1:W3:Y:S01]  /*0280*/  LDG.E.CONSTANT R21, desc[UR6][R12.64] ;  /* 0x000000060c157981 */ /* 0x0002e2000c1e9900 */
[----:B------:R-:W-:-:S04]  /*0290*/  IMAD.WIDE R8, R23, 0x4, R12 ;  /* 0x0000000417087825 */ /* 0x000fc800078e020c */
[C---:B------:R-:W-:Y:S02]  /*02a0*/  IMAD.WIDE R6, R23.reuse, 0x4, R8 ;  /* 0x0000000417067825 */ /* 0x040fe400078e0208 */
[----:B------:R-:W4:Y:S02]  /*02b0*/  LDG.E.CONSTANT R8, desc[UR6][R8.64] ;  /* 0x0000000608087981 */ /* 0x000f24000c1e9900 */
[C---:B------:R-:W-:Y:S02]  /*02c0*/  IMAD.WIDE R4, R23.reuse, 0x4, R6 ;  /* 0x0000000417047825 */ /* 0x040fe400078e0206 */
[----:B------:R5:W4:Y:S02]  /*02d0*/  LDG.E.CONSTANT R29, desc[UR6][R6.64] ;  /* 0x00000006061d7981 */ /* 0x000b24000c1e9900 */
[C---:B0-----:R-:W-:Y:S02]  /*02e0*/  IMAD.WIDE R10, R23.reuse, 0x4, R4 ;  /* 0x00000004170a7825 */ /* 0x041fe400078e0204 */
[----:B------:R-:W4:Y:S04]  /*02f0*/  LDG.E.CONSTANT R9, desc[UR6][R2.64+0x8] ;  /* 0x0000080602097981 */ /* 0x000f28000c1e9900 */
[----:B------:R-:W4:Y:S01]  /*0300*/  LDG.E.CONSTANT R5, desc[UR6][R4.64] ;  /* 0x0000000604057981 */ /* 0x000f22000c1e9900 */
[----:B-1----:R-:W-:-:S03]  /*0310*/  IMAD.WIDE R12, R23, 0x4, R10 ;  /* 0x00000004170c7825 */ /* 0x002fc600078e020a */
[----:B------:R-:W4:Y:S01]  /*0320*/  LDG.E.CONSTANT R4, desc[UR6][R2.64] ;  /* 0x0000000602047981 */ /* 0x000f22000c1e9900 */
[----:B-----5:R-:W-:-:S06]  /*0330*/  IMAD.WIDE R6, R23, 0x4, R12 ;  /* 0x0000000417067825 */ /* 0x020fcc00078e020c */
[----:B------:R-:W5:Y:S01]  /*0340*/  LDG.E.CONSTANT R7, desc[UR6][R6.64] ;  /* 0x0000000606077981 */ /* 0x000f62000c1e9900 */
[----:B--2---:R-:W-:-:S03]  /*0350*/  FFMA R25, R26, R28, R25 ;  /* 0x0000001c1a197223 */ /* 0x004fc60000000019 */
[----:B------:R-:W2:Y:S04]  /*0360*/  LDG.E.CONSTANT R26, desc[UR6][R2.64+-0x4] ;  /* 0xfffffc06021a7981 */ /* 0x000ea8000c1e9900 */
[----:B------:R-:W5:Y:S04]  /*0370*/  LDG.E.CONSTANT R28, desc[UR6][R10.64] ;  /* 0x000000060a1c7981 */ /* 0x000f68000c1e9900 */
[----:B------:R-:W5:Y:S04]  /*0380*/  LDG.E.CONSTANT R11, desc[UR6][R2.64+0x4] ;  /* 0x00000406020b7981 */ /* 0x000f68000c1e9900 */
[----:B------:R-:W5:Y:S04]  /*0390*/  LDG.E.CONSTANT R10, desc[UR6][R2.64+0xc] ;  /* 0x00000c06020a7981 */ /* 0x000f68000c1e9900 */
[----:B------:R-:W5:Y:S01]  /*03a0*/  LDG.E.CONSTANT R2, desc[UR6][R12.64] ;  /* 0x000000060c027981 */ /* 0x000f62000c1e9900 */
[----:B---3--:R-:W-:Y:S01]  /*03b0*/  FFMA R22, R22, R21, R25 ;  /* 0x0000001516167223 */ /* 0x008fe20000000019 */
[----:B------:R-:W-:-:S03]  /*03c0*/  IADD3 R19, PT, PT, R19, 0x8, RZ ;  /* 0x0000000813137810 */ /* 0x000fc60007ffe0ff */
[----:B----4-:R-:W-:Y:S01]  /*03d0*/  FFMA R27, R27, R8, R22 ;  /* 0x000000081b1b7223 */ /* 0x010fe20000000016 */
[----:B------:R-:W-:Y:S02]  /*03e0*/  ISETP.NE.AND P1, PT, R19, RZ, PT ;  /* 0x000000ff1300720c */ /* 0x000fe40003f25270 */
[----:B------:R-:W-:Y:S02]  /*03f0*/  LEA R20, R23, R20, 0x3 ;  /* 0x0000001417147211 */ /* 0x000fe400078e18ff */
[----:B------:R-:W-:Y:S01]  /*0400*/  IADD3 R16, PT, PT, R16, 0x8, RZ ;  /* 0x0000000810107810 */ /* 0x000fe20007ffe0ff */
[----:B--2---:R-:W-:-:S04]  /*0410*/  FFMA R27, R26, R29, R27 ;  /* 0x0000001d1a1b7223 */ /* 0x004fc8000000001b */
[----:B------:R-:W-:-:S04]  /*0420*/  FFMA R4, R4, R5, R27 ;  /* 0x0000000504047223 */ /* 0x000fc8000000001b */
[----:B-----5:R-:W-:-:S04]  /*0430*/  FFMA R4, R11, R28, R4 ;  /* 0x0000001c0b047223 */ /* 0x020fc80000000004 */
[----:B------:R-:W-:-:S04]  /*0440*/  FFMA R9, R9, R2, R4 ;  /* 0x0000000209097223 */ /* 0x000fc80000000004 */
[----:B------:R-:W-:Y:S01]  /*0450*/  FFMA R25, R10, R7, R9 ;  /* 0x000000070a197223 */ /* 0x000fe20000000009 */
[----:B------:R-:W-:Y:S06]  /*0460*/  @P1 BRA `(.L_x_2) ;  /* 0xfffffffc00581947 */ /* 0x000fec000383ffff */
.L_x_1:
[----:B------:R-:W-:Y:S05]  /*0470*/  @!P0 BRA `(.L_x_0) ;  /* 0x0000000000e08947 */ /* 0x000fea0003800000 */
[----:B------:R-:W-:Y:S02]  /*0480*/  ISETP.GE.U32.AND P0, PT, R24, 0x4, PT ;  /* 0x000000041800780c */ /* 0x000fe40003f06070 */
[----:B------:R-:W-:-:S04]  /*0490*/  LOP3.LUT R16, R0, 0x3, RZ, 0xc0, !PT ;  /* 0x0000000300107812 */ /* 0x000fc800078ec0ff */
[----:B------:R-:W-:-:S07]  /*04a0*/  ISETP.NE.AND P1, PT, R16, RZ, PT ;  /* 0x000000ff1000720c */ /* 0x000fce0003f25270 */
[----:B------:R-:W-:Y:S06]  /*04b0*/  @!P0 BRA `(.L_x_3) ;  /* 0x00000000005c8947 */ /* 0x000fec0003800000 */
[----:B------:R-:W0:Y:S01]  /*04c0*/  LDC R19, c[0x0][0x39c] ;  /* 0x0000e700ff137b82 */ /* 0x000e220000000800 */
[----:B------:R-:W-:-:S07]  /*04d0*/  IADD3 R5, PT, PT, R17, R18, RZ ;  /* 0x0000001211057210 */ /* 0x000fce0007ffe0ff */
[----:B------:R-:W1:Y:S08]  /*04e0*/  LDC.64 R8, c[0x0][0x388] ;  /* 0x0000e200ff087b82 */ /* 0x000e700000000a00 */
[----:B------:R-:W2:Y:S01]  /*04f0*/  LDC.64 R2, c[0x0][0x380] ;  /* 0x0000e000ff027b82 */ /* 0x000ea20000000a00 */
[----:B0-----:R-:W-:-:S04]  /*0500*/  IMAD R7, R18, R19, R14 ;  /* 0x0000001312077224 */ /* 0x001fc800078e020e */
[----:B-1----:R-:W-:-:S04]  /*0510*/  IMAD.WIDE R8, R7, 0x4, R8 ;  /* 0x0000000407087825 */ /* 0x002fc800078e0208 */
[----:B------:R-:W-:Y:S02]  /*0520*/  IMAD.WIDE R10, R19, 0x4, R8 ;  /* 0x00000004130a7825 */ /* 0x000fe400078e0208 */
[----:B------:R-:W3:Y:S02]  /*0530*/  LDG.E.CONSTANT R8, desc[UR6][R8.64] ;  /* 0x0000000608087981 */ /* 0x000ee4000c1e9900 */
[----:B--2---:R-:W-:-:S04]  /*0540*/  IMAD.WIDE R2, R5, 0x4, R2 ;  /* 0x0000000405027825 */ /* 0x004fc800078e0202 */
[C---:B------:R-:W-:Y:S01]  /*0550*/  IMAD.WIDE R4, R19.reuse, 0x4, R10 ;  /* 0x0000000413047825 */ /* 0x040fe200078e020a */
[----:B------:R-:W3:Y:S04]  /*0560*/  LDG.E.CONSTANT R12, desc[UR6][R2.64] ;  /* 0x00000006020c7981 */ /* 0x000ee8000c1e9900 */
[----:B------:R-:W2:Y:S01]  /*0570*/  LDG.E.CONSTANT R10, desc[UR6][R10.64] ;  /* 0x000000060a0a7981 */ /* 0x000ea2000c1e9900 */
[----:B------:R-:W-:-:S03]  /*0580*/  IMAD.WIDE R6, R19, 0x4, R4 ;  /* 0x0000000413067825 */ /* 0x000fc600078e0204 */
[----:B------:R-:W2:Y:S04]  /*0590*/  LDG.E.CONSTANT R13, desc[UR6][R2.64+0x4] ;  /* 0x00000406020d7981 */ /* 0x000ea8000c1e9900 */
[----:B------:R-:W4:Y:S04]  /*05a0*/  LDG.E.CONSTANT R20, desc[UR6][R4.64] ;  /* 0x0000000604147981 */ /* 0x000f28000c1e9900 */
[----:B------:R-:W4:Y:S04]  /*05b0*/  LDG.E.CONSTANT R19, desc[UR6][R2.64+0x8] ;  /* 0x0000080602137981 */ /* 0x000f28000c1e9900 */
[----:B------:R-:W5:Y:S04]  /*05c0*/  LDG.E.CONSTANT R21, desc[UR6][R2.64+0xc] ;  /* 0x00000c0602157981 */ /* 0x000f68000c1e9900 */
[----:B------:R-:W5:Y:S01]  /*05d0*/  LDG.E.CONSTANT R6, desc[UR6][R6.64] ;  /* 0x0000000606067981 */ /* 0x000f62000c1e9900 */
[----:B------:R-:W-:Y:S01]  /*05e0*/  IADD3 R18, PT, PT, R18, 0x4, RZ ;  /* 0x0000000412127810 */ /* 0x000fe20007ffe0ff */
[----:B---3--:R-:W-:-:S04]  /*05f0*/  FFMA R12, R12, R8, R25 ;  /* 0x000000080c0c7223 */ /* 0x008fc80000000019 */
[----:B--2---:R-:W-:-:S04]  /*0600*/  FFMA R12, R13, R10, R12 ;  /* 0x0000000a0d0c7223 */ /* 0x004fc8000000000c */
[----:B----4-:R-:W-:-:S04]  /*0610*/  FFMA R12, R19, R20, R12 ;  /* 0x00000014130c7223 */ /* 0x010fc8000000000c */
[----:B-----5:R-:W-:-:S07]  /*0620*/  FFMA R25, R21, R6, R12 ;  /* 0x0000000615197223 */ /* 0x020fce000000000c */
.L_x_3:
[----:B------:R-:W-:Y:S05]  /*0630*/  @!P1 BRA `(.L_x_0) ;  /* 0x0000000000709947 */ /* 0x000fea0003800000 */
[----:B------:R-:W-:Y:S01]  /*0640*/  ISETP.NE.AND P0, PT, R16, 0x1, PT ;  /* 0x000000011000780c */ /* 0x000fe20003f05270 */
[----:B------:R-:W0:Y:S01]  /*0650*/  LDC.64 R10, c[0x0][0x388] ;  /* 0x0000e200ff0a7b82 */ /* 0x000e220000000a00 */
[----:B------:R-:W-:-:S04]  /*0660*/  LOP3.LUT R0, R0, 0x1, RZ, 0xc0, !PT ;  /* 0x0000000100007812 */ /* 0x000fc800078ec0ff */
[----:B------:R-:W-:-:S03]  /*0670*/  ISETP.NE.U32.AND P1, PT, R0, 0x1, PT ;  /* 0x000000010000780c */ /* 0x000fc60003f25070 */
[----:B------:R-:W1:Y:S04]  /*0680*/  LDC.64 R6, c[0x0][0x380] ;  /* 0x0000e000ff067b82 */ /* 0x000e680000000a00 */
[----:B------:R-:W-:-:S04]  /*0690*/  @P0 IADD3 R9, PT, PT, R17, R18, RZ ;  /* 0x0000001211090210 */ /* 0x000fc80007ffe0ff */
[----:B------:R-:W2:Y:S08]  /*06a0*/  @P0 LDC R13, c[0x0][0x39c] ;  /* 0x0000e700ff0d0b82 */ /* 0x000eb00000000800 */
[----:B------:R-:W3:Y:S08]  /*06b0*/  @!P1 LDC R21, c[0x0][0x39c] ;  /* 0x0000e700ff159b82 */ /* 0x000ef00000000800 */
[----:B------:R-:W4:Y:S01]  /*06c0*/  LDC.64 R4, c[0x0][0x380] ;  /* 0x0000e000ff047b82 */ /* 0x000f220000000a00 */
[----:B-1----:R-:W-:-:S05]  /*06d0*/  @P0 IMAD.WIDE R6, R9, 0x4, R6 ;  /* 0x0000000409060825 */ /* 0x002fca00078e0206 */
[----:B------:R-:W5:Y:S02]  /*06e0*/  @P0 LDG.E.CONSTANT R0, desc[UR6][R6.64] ;  /* 0x0000000606000981 */ /* 0x000f64000c1e9900 */
[----:B------:R-:W1:Y:S01]  /*06f0*/  LDC.64 R2, c[0x0][0x388] ;  /* 0x0000e200ff027b82 */ /* 0x000e620000000a00 */
[C---:B--2---:R-:W-:Y:S01]  /*0700*/  @P0 IMAD R19, R18.reuse, R13, R14 ;  /* 0x0000000d12130224 */ /* 0x044fe200078e020e */
[----:B------:R-:W-:-:S03]  /*0710*/  @P0 IADD3 R18, PT, PT, R18, 0x2, RZ ;  /* 0x0000000212120810 */ /* 0x000fc60007ffe0ff */
[----:B0-----:R-:W-:Y:S01]  /*0720*/  @P0 IMAD.WIDE R10, R19, 0x4, R10 ;  /* 0x00000004130a0825 */ /* 0x001fe200078e020a */
[----:B------:R-:W-:Y:S01]  /*0730*/  @!P1 IADD3 R17, PT, PT, R17, R18, RZ ;  /* 0x0000001211119210 */ /* 0x000fe20007ffe0ff */
[----:B------:R-:W2:Y:S02]  /*0740*/  @P0 LDG.E.CONSTANT R19, desc[UR6][R6.64+0x4] ;  /* 0x0000040606130981 */ /* 0x000ea4000c1e9900 */
[----:B------:R-:W-:Y:S02]  /*0750*/  @P0 IMAD.WIDE R8, R13, 0x4, R10 ;  /* 0x000000040d080825 */ /* 0x000fe400078e020a */
[----:B------:R-:W5:Y:S02]  /*0760*/  @P0 LDG.E.CONSTANT R12, desc[UR6][R10.64] ;  /* 0x000000060a0c0981 */ /* 0x000f64000c1e9900 */
[----:B---3--:R-:W-:Y:S02]  /*0770*/  @!P1 IMAD R13, R18, R21, R14 ;  /* 0x00000015120d9224 */ /* 0x008fe400078e020e */
[----:B----4-:R-:W-:Y:S01]  /*0780*/  @!P1 IMAD.WIDE R4, R17, 0x4, R4 ;  /* 0x0000000411049825 */ /* 0x010fe200078e0204 */
[----:B------:R-:W2:Y:S05]  /*0790*/  @P0 LDG.E.CONSTANT R8, desc[UR6][R8.64] ;  /* 0x0000000608080981 */ /* 0x000eaa000c1e9900 */
[----:B------:R-:W3:Y:S01]  /*07a0*/  @!P1 LDG.E.CONSTANT R4, desc[UR6][R4.64] ;  /* 0x0000000604049981 */ /* 0x000ee2000c1e9900 */
[----:B-1----:R-:W-:-:S06]  /*07b0*/  @!P1 IMAD.WIDE R2, R13, 0x4, R2 ;  /* 0x000000040d029825 */ /* 0x002fcc00078e0202 */
[----:B------:R-:W3:Y:S01]  /*07c0*/  @!P1 LDG.E.CONSTANT R2, desc[UR6][R2.64] ;  /* 0x0000000602029981 */ /* 0x000ee2000c1e9900 */
[----:B-----5:R-:W-:-:S04]  /*07d0*/  @P0 FFMA R0, R0, R12, R25 ;  /* 0x0000000c00000223 */ /* 0x020fc80000000019 */
[----:B--2---:R-:W-:-:S04]  /*07e0*/  @P0 FFMA R25, R19, R8, R0 ;  /* 0x0000000813190223 */ /* 0x004fc80000000000 */
[----:B---3--:R-:W-:-:S07]  /*07f0*/  @!P1 FFMA R25, R4, R2, R25 ;  /* 0x0000000204199223 */ /* 0x008fce0000000019 */
.L_x_0:
[----:B------:R-:W0:Y:S01]  /*0800*/  LDC.64 R2, c[0x0][0x390] ;  /* 0x0000e400ff027b82 */ /* 0x000e220000000a00 */
[----:B------:R-:W1:Y:S02]  /*0810*/  LDCU UR4, c[0x0][0x39c] ;  /* 0x00007380ff0477ac */ /* 0x000e640008000800 */
[----:B-1----:R-:W-:-:S04]  /*0820*/  IMAD R15, R15, UR4, R14 ;  /* 0x000000040f0f7c24 */ /* 0x002fc8000f8e020e */
[----:B0-----:R-:W-:-:S05]  /*0830*/  IMAD.WIDE R2, R15, 0x4, R2 ;  /* 0x000000040f027825 */ /* 0x001fca00078e0202 */
[----:B------:R-:W-:Y:S01]  /*0840*/  STG.E desc[UR6][R2.64], R25 ;  /* 0x0000001902007986 */ /* 0x000fe2000c101906 */
[----:B------:R-:W-:Y:S05]  /*0850*/  EXIT ;  /* 0x000000000000794d */ /* 0x000fea0003800000 */
.L_x_4:
[----:B------:R-:W-:-:S00]  /*0860*/  BRA `(.L_x_4) ;  /* 0xfffffffc00fc7947 */ /* 0x000fc0000383ffff */
[----:B------:R-:W-:-:S00]  /*0870*/  NOP ;  /* 0x0000000000007918 */ /* 0x000fc00000000000 */
        /* <DEDUP_REMOVED lines=8> */
.L_x_5:


//--------------------- .nv.shared.reserved.0     --------------------------
	.section	.nv.shared.reserved.0,"aw",@nobits
	.weak		__nv_reservedSMEM_offset_0_alias
	.size		__nv_reservedSMEM_offset_0_alias, 0, 64
	.other		__nv_reservedSMEM_offset_0_alias,@"STO_CUDA_RESERVED_SHARED STV_DEFAULT"
__nv_reservedSMEM_offset_0_alias:
	.zero		0
	.zero		64


//--------------------- .nv.constant0._Z10naiveSgemmPfS_S_iii --------------------------
	.section	.nv.constant0._Z10naiveSgemmPfS_S_iii,"a",@progbits
	.sectionflags	@""
	.align	4
.nv.constant0._Z10naiveSgemmPfS_S_iii:
	.zero		932


//--------------------- SYMBOLS --------------------------

	.type		.nv.reservedSmem.offset0,@object
	.size		.nv.reservedSmem.offset0,0x4
